//
// Generated by NVIDIA NVVM Compiler
//
// Compiler Build ID: CL-36424714
// Cuda compilation tools, release 13.0, V13.0.88
// Based on NVVM 20.0.0
//

.version 9.0
.target sm_100
.address_size 64

	// .globl	vectorAdd_kernel

.visible .entry vectorAdd_kernel(
	.param .u64 .ptr .align 1 vectorAdd_kernel_param_0,
	.param .u64 .ptr .align 1 vectorAdd_kernel_param_1,
	.param .u64 .ptr .align 1 vectorAdd_kernel_param_2,
	.param .u32 vectorAdd_kernel_param_3
)
{
	.reg .pred 	%p<2>;
	.reg .b32 	%r<6>;
	.reg .b32 	%f<5>;
	.reg .b64 	%rd<11>;

	ld.param.u64 	%rd1, [vectorAdd_kernel_param_0];
	ld.param.u64 	%rd2, [vectorAdd_kernel_param_1];
	ld.param.u64 	%rd3, [vectorAdd_kernel_param_2];
	ld.param.u32 	%r2, [vectorAdd_kernel_param_3];
	mov.u32 	%r3, %ntid.x;
	mov.u32 	%r4, %ctaid.x;
	mov.u32 	%r5, %tid.x;
	mad.lo.s32 	%r1, %r3, %r4, %r5;
	setp.ge.s32 	%p1, %r1, %r2;
	@%p1 bra 	$L__BB0_2;
	cvta.to.global.u64 	%rd4, %rd1;
	cvta.to.global.u64 	%rd5, %rd2;
	cvta.to.global.u64 	%rd6, %rd3;
	mul.wide.s32 	%rd7, %r1, 4;
	add.s64 	%rd8, %rd4, %rd7;
	ld.global.f32 	%f1, [%rd8];
	add.s64 	%rd9, %rd5, %rd7;
	ld.global.f32 	%f2, [%rd9];
	add.f32 	%f3, %f1, %f2;
	add.f32 	%f4, %f3, 0f00000000;
	add.s64 	%rd10, %rd6, %rd7;
	st.global.f32 	[%rd10], %f4;
$L__BB0_2:
	ret;

}


// ===== COMPILED SASS (sm_100) =====

	.target	sm_100

	.elftype	@"ET_EXEC"


//--------------------- .note.nv.tkinfo           --------------------------
	.section	.note.nv.tkinfo,"",@"SHT_NOTE"
	.sectionflags	@"SHF_NOTE_NV_TKINFO"
	.tkinfo
        /*0018*/ 	.word	0x00000002
        /*0030*/ 	.string	""
        /*0030*/ 	.string	"ptxas"
        /*0030*/ 	.string	"Cuda compilation tools, release 13.0, V13.0.88"
        /*0030*/ 	.string	"Build cuda_13.0.r13.0/compiler.36424714_0"
        /*0030*/ 	.string	"-arch sm_100 -m 64 "



//--------------------- .note.nv.cuinfo           --------------------------
	.section	.note.nv.cuinfo,"",@"SHT_NOTE"
	.sectionflags	@"SHF_NOTE_NV_CUINFO"
        /*0018*/ 	.short	0x0002
        /*001a*/ 	.short	0x0064
        /*001c*/ 	.short	0x0082
	.zero		2


//--------------------- .nv.info                  --------------------------
	.section	.nv.info,"",@"SHT_CUDA_INFO"
	.align	4


	//----- nvinfo : EIATTR_REGCOUNT
	.align		4
        /*0000*/ 	.byte	0x04, 0x2f
        /*0002*/ 	.short	(.L_1 - .L_0)
	.align		4
.L_0:
        /*0004*/ 	.word	index@(vectorAdd_kernel)
        /*0008*/ 	.word	0x0000000c


	//----- nvinfo : EIATTR_FRAME_SIZE
	.align		4
.L_1:
        /*000c*/ 	.byte	0x04, 0x11
        /*000e*/ 	.short	(.L_3 - .L_2)
	.align		4
.L_2:
        /*0010*/ 	.word	index@(vectorAdd_kernel)
        /*0014*/ 	.word	0x00000000


	//----- nvinfo : EIATTR_MIN_STACK_SIZE
	.align		4
.L_3:
        /*0018*/ 	.byte	0x04, 0x12
        /*001a*/ 	.short	(.L_5 - .L_4)
	.align		4
.L_4:
        /*001c*/ 	.word	index@(vectorAdd_kernel)
        /*0020*/ 	.word	0x00000000
.L_5:


//--------------------- .nv.compat                --------------------------
	.section	.nv.compat,"",@"SHT_CUDA_COMPAT_INFO"
	.align	4
        /*0000*/ 	.byte	0x02, 0x09, 0x00, 0x00, 0x02, 0x02, 0x01, 0x00, 0x02, 0x05, 0x05, 0x00, 0x03, 0x07, 0x01, 0x01
        /*0010*/ 	.byte	0x02, 0x03, 0x00, 0x00, 0x02, 0x06, 0x01, 0x00, 0x04, 0x0b, 0x08, 0x00, 0x09, 0x00, 0x00, 0x00
        /*0020*/ 	.byte	0x00, 0x00, 0x00, 0x00


//--------------------- .nv.info.vectorAdd_kernel --------------------------
	.section	.nv.info.vectorAdd_kernel,"",@"SHT_CUDA_INFO"
	.sectionflags	@""
	.align	4


	//----- nvinfo : EIATTR_CUDA_API_VERSION
	.align		4
        /*0000*/ 	.byte	0x04, 0x37
        /*0002*/ 	.short	(.L_7 - .L_6)
.L_6:
        /*0004*/ 	.word	0x00000082


	//----- nvinfo : EIATTR_KPARAM_INFO
	.align		4
.L_7:
        /*0008*/ 	.byte	0x04, 0x17
        /*000a*/ 	.short	(.L_9 - .L_8)
.L_8:
        /*000c*/ 	.word	0x00000000
        /*0010*/ 	.short	0x0003
        /*0012*/ 	.short	0x0018
        /*0014*/ 	.byte	0x00, 0xf0, 0x11, 0x00


	//----- nvinfo : EIATTR_KPARAM_INFO
	.align		4
.L_9:
        /*0018*/ 	.byte	0x04, 0x17
        /*001a*/ 	.short	(.L_11 - .L_10)
.L_10:
        /*001c*/ 	.word	0x00000000
        /*0020*/ 	.short	0x0002
        /*0022*/ 	.short	0x0010
        /*0024*/ 	.byte	0x00, 0xf5, 0x21, 0x00


	//----- nvinfo : EIATTR_KPARAM_INFO
	.align		4
.L_11:
        /*0028*/ 	.byte	0x04, 0x17
        /*002a*/ 	.short	(.L_13 - .L_12)
.L_12:
        /*002c*/ 	.word	0x00000000
        /*0030*/ 	.short	0x0001
        /*0032*/ 	.short	0x0008
        /*0034*/ 	.byte	0x00, 0xf5, 0x21, 0x00


	//----- nvinfo : EIATTR_KPARAM_INFO
	.align		4
.L_13:
        /*0038*/ 	.byte	0x04, 0x17
        /*003a*/ 	.short	(.L_15 - .L_14)
.L_14:
        /*003c*/ 	.word	0x00000000
        /*0040*/ 	.short	0x0000
        /*0042*/ 	.short	0x0000
        /*0044*/ 	.byte	0x00, 0xf5, 0x21, 0x00


	//----- nvinfo : EIATTR_SPARSE_MMA_MASK
	.align		4
.L_15:
        /*0048*/ 	.byte	0x03, 0x50
        /*004a*/ 	.short	0x0000


	//----- nvinfo : EIATTR_MAXREG_COUNT
	.align		4
        /*004c*/ 	.byte	0x03, 0x1b
        /*004e*/ 	.short	0x00ff


	//----- nvinfo : EIATTR_MERCURY_ISA_VERSION
	.align		4
        /*0050*/ 	.byte	0x03, 0x5f
        /*0052*/ 	.short	0x0101


	//----- nvinfo : EIATTR_VRC_CTA_INIT_COUNT
	.align		4
        /*0054*/ 	.byte	0x02, 0x4a
	.zero		1
	.zero		1


	//----- nvinfo : EIATTR_EXIT_INSTR_OFFSETS
	.align		4
        /*0058*/ 	.byte	0x04, 0x1c
        /*005a*/ 	.short	(.L_17 - .L_16)


	//   ....[0]....
.L_16:
        /*005c*/ 	.word	0x00000070


	//   ....[1]....
        /*0060*/ 	.word	0x00000140


	//----- nvinfo : EIATTR_CBANK_PARAM_SIZE
	.align		4
.L_17:
        /*0064*/ 	.byte	0x03, 0x19
        /*0066*/ 	.short	0x001c


	//----- nvinfo : EIATTR_PARAM_CBANK
	.align		4
        /*0068*/ 	.byte	0x04, 0x0a
        /*006a*/ 	.short	(.L_19 - .L_18)
	.align		4
.L_18:
        /*006c*/ 	.word	index@(.nv.constant0.vectorAdd_kernel)
        /*0070*/ 	.short	0x0380
        /*0072*/ 	.short	0x001c


	//----- nvinfo : EIATTR_SW_WAR
	.align		4
.L_19:
        /*0074*/ 	.byte	0x04, 0x36
        /*0076*/ 	.short	(.L_21 - .L_20)
.L_20:
        /*0078*/ 	.word	0x00000008
.L_21:


//--------------------- .nv.callgraph             --------------------------
	.section	.nv.callgraph,"",@"SHT_CUDA_CALLGRAPH"
	.align	4
	.sectionentsize	8
	.align		4
        /*0000*/ 	.word	0x00000000
	.align		4
        /*0004*/ 	.word	0xffffffff
	.align		4
        /*0008*/ 	.word	0x00000000
	.align		4
        /*000c*/ 	.word	0xfffffffe
	.align		4
        /*0010*/ 	.word	0x00000000
	.align		4
        /*0014*/ 	.word	0xfffffffd
	.align		4
        /*0018*/ 	.word	0x00000000
	.align		4
        /*001c*/ 	.word	0xfffffffc


//--------------------- .text.vectorAdd_kernel    --------------------------
	.section	.text.vectorAdd_kernel,"ax",@progbits
	.align	128
        .global         vectorAdd_kernel
        .type           vectorAdd_kernel,@function
        .size           vectorAdd_kernel,(.L_x_1 - vectorAdd_kernel)
        .other          vectorAdd_kernel,@"STO_CUDA_ENTRY STV_DEFAULT"
vectorAdd_kernel:
.text.vectorAdd_kernel:
[----:B------:R-:W-:Y:S01]  /*0000*/  LDC R1, c[0x0][0x37c] ;  /* 0x0000df00ff017b82 */ /* 0x000fe20000000800 */
[----:B------:R-:W0:Y:S01]  /*0010*/  S2R R9, SR_CTAID.X ;  /* 0x0000000000097919 */ /* 0x000e220000002500 */
[----:B------:R-:W0:Y:S01]  /*0020*/  LDCU UR4, c[0x0][0x360] ;  /* 0x00006c00ff0477ac */ /* 0x000e220008000800 */
[----:B------:R-:W0:Y:S01]  /*0030*/  S2R R0, SR_TID.X ;  /* 0x0000000000007919 */ /* 0x000e220000002100 */
[----:B------:R-:W1:Y:S01]  /*0040*/  LDCU UR5, c[0x0][0x398] ;  /* 0x00007300ff0577ac */ /* 0x000e620008000800 */
[----:B0-----:R-:W-:-:S05]  /*0050*/  IMAD R9, R9, UR4, R0 ;  /* 0x0000000409097c24 */ /* 0x001fca000f8e0200 */
[----:B-1----:R-:W-:-:S13]  /*0060*/  ISETP.GE.AND P0, PT, R9, UR5, PT ;  /* 0x0000000509007c0c */ /* 0x002fda000bf06270 */
[----:B------:R-:W-:Y:S05]  /*0070*/  @P0 EXIT ;  /* 0x000000000000094d */ /* 0x000fea0003800000 */
[----:B------:R-:W0:Y:S01]  /*0080*/  LDC.64 R2, c[0x0][0x380] ;  /* 0x0000e000ff027b82 */ /* 0x000e220000000a00 */
[----:B------:R-:W1:Y:S07]  /*0090*/  LDCU.64 UR4, c[0x0][0x358] ;  /* 0x00006b00ff0477ac */ /* 0x000e6e0008000a00 */
[----:B------:R-:W2:Y:S08]  /*00a0*/  LDC.64 R4, c[0x0][0x388] ;  /* 0x0000e200ff047b82 */ /* 0x000eb00000000a00 */
[----:B------:R-:W3:Y:S01]  /*00b0*/  LDC.64 R6, c[0x0][0x390] ;  /* 0x0000e400ff067b82 */ /* 0x000ee20000000a00 */
[----:B0-----:R-:W-:-:S06]  /*00c0*/  IMAD.WIDE R2, R9, 0x4, R2 ;  /* 0x0000000409027825 */ /* 0x001fcc00078e0202 */
[----:B-1----:R-:W4:Y:S01]  /*00d0*/  LDG.E R2, desc[UR4][R2.64] ;  /* 0x0000000402027981 */ /* 0x002f22000c1e1900 */
[----:B--2---:R-:W-:-:S06]  /*00e0*/  IMAD.WIDE R4, R9, 0x4, R4 ;  /* 0x0000000409047825 */ /* 0x004fcc00078e0204 */
[----:B------:R-:W4:Y:S01]  /*00f0*/  LDG.E R5, desc[UR4][R4.64] ;  /* 0x0000000404057981 */ /* 0x000f22000c1e1900 */
[----:B---3--:R-:W-:-:S04]  /*0100*/  IMAD.WIDE R6, R9, 0x4, R6 ;  /* 0x0000000409067825 */ /* 0x008fc800078e0206 */
[----:B----4-:R-:W-:-:S04]  /*0110*/  FADD R0, R2, R5 ;  /* 0x0000000502007221 */ /* 0x010fc80000000000 */
[----:B------:R-:W-:-:S05]  /*0120*/  FADD R9, RZ, R0 ;  /* 0x00000000ff097221 */ /* 0x000fca0000000000 */
[----:B------:R-:W-:Y:S01]  /*0130*/  STG.E desc[UR4][R6.64], R9 ;  /* 0x0000000906007986 */ /* 0x000fe2000c101904 */
[----:B------:R-:W-:Y:S05]  /*0140*/  EXIT ;  /* 0x000000000000794d */ /* 0x000fea0003800000 */
.L_x_0:
[----:B------:R-:W-:-:S00]  /*0150*/  BRA `(.L_x_0) ;  /* 0xfffffffc00fc7947 */ /* 0x000fc0000383ffff */
[----:B------:R-:W-:-:S00]  /*0160*/  NOP ;  /* 0x0000000000007918 */ /* 0x000fc00000000000 */
        /* <DEDUP_REMOVED lines=9> */
.L_x_1:


//--------------------- .nv.shared.reserved.0     --------------------------
	.section	.nv.shared.reserved.0,"aw",@nobits
	.weak		__nv_reservedSMEM_offset_0_alias
	.size		__nv_reservedSMEM_offset_0_alias, 0, 64
	.other		__nv_reservedSMEM_offset_0_alias,@"STO_CUDA_RESERVED_SHARED STV_DEFAULT"
__nv_reservedSMEM_offset_0_alias:
	.zero		0
	.zero		64


//--------------------- .nv.constant0.vectorAdd_kernel --------------------------
	.section	.nv.constant0.vectorAdd_kernel,"a",@progbits
	.sectionflags	@""
	.align	4
.nv.constant0.vectorAdd_kernel:
	.zero		924


//--------------------- SYMBOLS --------------------------

	.type		.nv.reservedSmem.offset0,@object
	.size		.nv.reservedSmem.offset0,0x4
